	.headerflags	@"EF_CUDA_TEXMODE_UNIFIED EF_CUDA_64BIT_ADDRESS EF_CUDA_ACCELERATORS EF_CUDA_SM90 EF_CUDA_VIRTUAL_SM(EF_CUDA_SM90)"
	.elftype	@"ET_EXEC"


//--------------------- .nv.info                  --------------------------
	.section	.nv.info,"",@"SHT_CUDA_INFO"
	.align	4


	//----- nvinfo : EIATTR_REGCOUNT
	.align		4
        /*0000*/ 	.byte	0x04, 0x2f
        /*0002*/ 	.short	(.L_3 - .L_2)
	.align		4
.L_2:
        /*0004*/ 	.word	index@(triton_poi_fused__native_batch_norm_legit_no_training_hardtanh_9)
        /*0008*/ 	.word	0x00000012


	//----- nvinfo : EIATTR_MIN_STACK_SIZE
	.align		4
.L_3:
        /*000c*/ 	.byte	0x04, 0x12
        /*000e*/ 	.short	(.L_5 - .L_4)
	.align		4
.L_4:
        /*0010*/ 	.word	index@(triton_poi_fused__native_batch_norm_legit_no_training_hardtanh_9)
        /*0014*/ 	.word	0x00000000


	//----- nvinfo : EIATTR_FRAME_SIZE
	.align		4
.L_5:
        /*0018*/ 	.byte	0x04, 0x11
        /*001a*/ 	.short	(.L_7 - .L_6)
	.align		4
.L_6:
        /*001c*/ 	.word	index@(triton_poi_fused__native_batch_norm_legit_no_training_hardtanh_9)
        /*0020*/ 	.word	0x00000000


	//----- nvinfo : EIATTR_MIN_STACK_SIZE
	.align		4
.L_7:
        /*0024*/ 	.byte	0x04, 0x12
        /*0026*/ 	.short	(.L_9 - .L_8)
	.align		4
.L_8:
        /*0028*/ 	.word	index@(triton_poi_fused__native_batch_norm_legit_no_training_hardtanh_9)
        /*002c*/ 	.word	0x00000000
.L_9:


//--------------------- .nv.info.triton_poi_fused__native_batch_norm_legit_no_training_hardtanh_9 --------------------------
	.section	.nv.info.triton_poi_fused__native_batch_norm_legit_no_training_hardtanh_9,"",@"SHT_CUDA_INFO"
	.sectionflags	@""
	.align	4


	//----- nvinfo : EIATTR_CUDA_API_VERSION
	.align		4
        /*0000*/ 	.byte	0x04, 0x37
        /*0002*/ 	.short	(.L_11 - .L_10)
.L_10:
        /*0004*/ 	.word	0x0000007c


	//----- nvinfo : EIATTR_KPARAM_INFO
	.align		4
.L_11:
        /*0008*/ 	.byte	0x04, 0x17
        /*000a*/ 	.short	(.L_13 - .L_12)
.L_12:
        /*000c*/ 	.word	0x00000000
        /*0010*/ 	.short	0x0006
        /*0012*/ 	.short	0x0030
        /*0014*/ 	.byte	0x00, 0xf0, 0x11, 0x00


	//----- nvinfo : EIATTR_KPARAM_INFO
	.align		4
.L_13:
        /*0018*/ 	.byte	0x04, 0x17
        /*001a*/ 	.short	(.L_15 - .L_14)
.L_14:
        /*001c*/ 	.word	0x00000000
        /*0020*/ 	.short	0x0005
        /*0022*/ 	.short	0x0028
        /*0024*/ 	.byte	0x00, 0xf4, 0x21, 0x00


	//----- nvinfo : EIATTR_KPARAM_INFO
	.align		4
.L_15:
        /*0028*/ 	.byte	0x04, 0x17
        /*002a*/ 	.short	(.L_17 - .L_16)
.L_16:
        /*002c*/ 	.word	0x00000000
        /*0030*/ 	.short	0x0004
        /*0032*/ 	.short	0x0020
        /*0034*/ 	.byte	0x00, 0xf4, 0x21, 0x00


	//----- nvinfo : EIATTR_KPARAM_INFO
	.align		4
.L_17:
        /*0038*/ 	.byte	0x04, 0x17
        /*003a*/ 	.short	(.L_19 - .L_18)
.L_18:
        /*003c*/ 	.word	0x00000000
        /*0040*/ 	.short	0x0003
        /*0042*/ 	.short	0x0018
        /*0044*/ 	.byte	0x00, 0xf4, 0x21, 0x00


	//----- nvinfo : EIATTR_KPARAM_INFO
	.align		4
.L_19:
        /*0048*/ 	.byte	0x04, 0x17
        /*004a*/ 	.short	(.L_21 - .L_20)
.L_20:
        /*004c*/ 	.word	0x00000000
        /*0050*/ 	.short	0x0002
        /*0052*/ 	.short	0x0010
        /*0054*/ 	.byte	0x00, 0xf4, 0x21, 0x00


	//----- nvinfo : EIATTR_KPARAM_INFO
	.align		4
.L_21:
        /*0058*/ 	.byte	0x04, 0x17
        /*005a*/ 	.short	(.L_23 - .L_22)
.L_22:
        /*005c*/ 	.word	0x00000000
        /*0060*/ 	.short	0x0001
        /*0062*/ 	.short	0x0008
        /*0064*/ 	.byte	0x00, 0xf4, 0x21, 0x00


	//----- nvinfo : EIATTR_KPARAM_INFO
	.align		4
.L_23:
        /*0068*/ 	.byte	0x04, 0x17
        /*006a*/ 	.short	(.L_25 - .L_24)
.L_24:
        /*006c*/ 	.word	0x00000000
        /*0070*/ 	.short	0x0000
        /*0072*/ 	.short	0x0000
        /*0074*/ 	.byte	0x00, 0xf4, 0x21, 0x00


	//----- nvinfo : EIATTR_SPARSE_MMA_MASK
	.align		4
.L_25:
        /*0078*/ 	.byte	0x03, 0x50
        /*007a*/ 	.short	0x0000


	//----- nvinfo : EIATTR_MAXREG_COUNT
	.align		4
        /*007c*/ 	.byte	0x03, 0x1b
        /*007e*/ 	.short	0x00ff


	//----- nvinfo : EIATTR_EXIT_INSTR_OFFSETS
	.align		4
        /*0080*/ 	.byte	0x04, 0x1c
        /*0082*/ 	.short	(.L_27 - .L_26)


	//   ....[0]....
.L_26:
        /*0084*/ 	.word	0x00000320


	//   ....[1]....
        /*0088*/ 	.word	0x00000340


	//----- nvinfo : EIATTR_REQNTID
	.align		4
.L_27:
        /*008c*/ 	.byte	0x04, 0x10
        /*008e*/ 	.short	(.L_29 - .L_28)
.L_28:
        /*0090*/ 	.word	0x00000080
        /*0094*/ 	.word	0x00000001
        /*0098*/ 	.word	0x00000001


	//----- nvinfo : EIATTR_CBANK_PARAM_SIZE
	.align		4
.L_29:
        /*009c*/ 	.byte	0x03, 0x19
        /*009e*/ 	.short	0x0034


	//----- nvinfo : EIATTR_PARAM_CBANK
	.align		4
        /*00a0*/ 	.byte	0x04, 0x0a
        /*00a2*/ 	.short	(.L_31 - .L_30)
	.align		4
.L_30:
        /*00a4*/ 	.word	index@(.nv.constant0.triton_poi_fused__native_batch_norm_legit_no_training_hardtanh_9)
        /*00a8*/ 	.short	0x0210
        /*00aa*/ 	.short	0x0034


	//----- nvinfo : EIATTR_SW_WAR
	.align		4
.L_31:
        /*00ac*/ 	.byte	0x04, 0x36
        /*00ae*/ 	.short	(.L_33 - .L_32)
.L_32:
        /*00b0*/ 	.word	0x00000008
.L_33:


//--------------------- .nv.callgraph             --------------------------
	.section	.nv.callgraph,"",@"SHT_CUDA_CALLGRAPH"
	.align	4
	.sectionentsize	8
	.align		4
        /*0000*/ 	.word	0x00000000
	.align		4
        /*0004*/ 	.word	0xffffffff
	.align		4
        /*0008*/ 	.word	0x00000000
	.align		4
        /*000c*/ 	.word	0xfffffffe
	.align		4
        /*0010*/ 	.word	0x00000000
	.align		4
        /*0014*/ 	.word	0xfffffffd
	.align		4
        /*0018*/ 	.word	0x00000000
	.align		4
        /*001c*/ 	.word	0xfffffffc


//--------------------- .nv.constant4             --------------------------
	.section	.nv.constant4,"a",@progbits
	.align	8
	.align		8
.nv.constant4:
        /*0000*/ 	.dword	_$_str
	.align		8
        /*0008*/ 	.dword	_$_str_$_2


//--------------------- .text.triton_poi_fused__native_batch_norm_legit_no_training_hardtanh_9 --------------------------
	.section	.text.triton_poi_fused__native_batch_norm_legit_no_training_hardtanh_9,"ax",@progbits
	.align	128
        .global         triton_poi_fused__native_batch_norm_legit_no_training_hardtanh_9
        .type           triton_poi_fused__native_batch_norm_legit_no_training_hardtanh_9,@function
        .size           triton_poi_fused__native_batch_norm_legit_no_training_hardtanh_9,(.L_x_1 - triton_poi_fused__native_batch_norm_legit_no_training_hardtanh_9)
        .other          triton_poi_fused__native_batch_norm_legit_no_training_hardtanh_9,@"STO_CUDA_ENTRY STV_DEFAULT"
triton_poi_fused__native_batch_norm_legit_no_training_hardtanh_9:
.text.triton_poi_fused__native_batch_norm_legit_no_training_hardtanh_9:
[----:B------:R-:W0:Y:S01]  /*0000*/  LDC R1, c[0x0][0x28] ;  /* 0x00000a00ff017b82 */ /* 0x000e220000000800 */
[----:B------:R-:W1:Y:S07]  /*0010*/  S2R R0, SR_TID.X ;  /* 0x0000000000007919 */ /* 0x000e6e0000002100 */
[----:B------:R-:W2:Y:S01]  /*0020*/  LDC.64 R6, c[0x0][0x220] ;  /* 0x00008800ff067b82 */ /* 0x000ea20000000a00 */
[----:B------:R-:W-:Y:S01]  /*0030*/  CS2R R14, SRZ ;  /* 0x00000000000e7805 */ /* 0x000fe2000001ff00 */
[----:B------:R-:W-:Y:S01]  /*0040*/  ULDC.64 UR4, c[0x0][0x208] ;  /* 0x0000820000047ab9 */ /* 0x000fe20000000a00 */
[----:B------:R-:W3:Y:S05]  /*0050*/  S2R R3, SR_CTAID.X ;  /* 0x0000000000037919 */ /* 0x000eea0000002500 */
[----:B------:R-:W4:Y:S08]  /*0060*/  LDC.64 R4, c[0x0][0x218] ;  /* 0x00008600ff047b82 */ /* 0x000f300000000a00 */
[----:B------:R-:W5:Y:S08]  /*0070*/  LDC.64 R8, c[0x0][0x228] ;  /* 0x00008a00ff087b82 */ /* 0x000f700000000a00 */
[----:B------:R-:W5:Y:S01]  /*0080*/  LDC.64 R10, c[0x0][0x230] ;  /* 0x00008c00ff0a7b82 */ /* 0x000f620000000a00 */
[----:B-1----:R-:W-:-:S04]  /*0090*/  LOP3.LUT R0, R0, 0x7f, RZ, 0xc0, !PT ;  /* 0x0000007f00007812 */ /* 0x002fc800078ec0ff */
[----:B---3--:R-:W-:-:S04]  /*00a0*/  LEA R0, R3, R0, 0x7 ;  /* 0x0000000003007211 */ /* 0x008fc800078e38ff */
[C---:B------:R-:W-:Y:S01]  /*00b0*/  ISETP.GE.AND P0, PT, R0.reuse, 0x4800, PT ;  /* 0x000048000000780c */ /* 0x040fe20003f06270 */
[----:B------:R-:W-:-:S05]  /*00c0*/  IMAD.HI R2, R0, 0x38e38e39, RZ ;  /* 0x38e38e3900027827 */ /* 0x000fca00078e02ff */
[----:B------:R-:W-:-:S04]  /*00d0*/  SHF.R.U32.HI R3, RZ, 0x1f, R2 ;  /* 0x0000001fff037819 */ /* 0x000fc80000011602 */
[----:B------:R-:W-:-:S05]  /*00e0*/  LEA.HI.SX32 R3, R2, R3, 0x1c ;  /* 0x0000000302037211 */ /* 0x000fca00078fe2ff */
[----:B------:R-:W-:Y:S02]  /*00f0*/  IMAD R13, R3, -0x48, R0 ;  /* 0xffffffb8030d7824 */ /* 0x000fe400078e0200 */
[----:B------:R-:W1:Y:S02]  /*0100*/  LDC.64 R2, c[0x0][0x210] ;  /* 0x00008400ff027b82 */ /* 0x000e640000000a00 */
[----:B--2---:R-:W-:-:S05]  /*0110*/  IMAD.WIDE R6, R13, 0x4, R6 ;  /* 0x000000040d067825 */ /* 0x004fca00078e0206 */
[----:B------:R5:W2:Y:S01]  /*0120*/  @!P0 LDG.E.EL R14, desc[UR4][R6.64] ;  /* 0x00000004060e8981 */ /* 0x000aa2000c2e1900 */
[----:B------:R-:W-:Y:S01]  /*0130*/  HFMA2.MMA R12, -RZ, RZ, 0, 0 ;  /* 0x00000000ff0c7435 */ /* 0x000fe200000001ff */
[----:B----4-:R-:W-:-:S05]  /*0140*/  IMAD.WIDE R4, R13, 0x4, R4 ;  /* 0x000000040d047825 */ /* 0x010fca00078e0204 */
[----:B------:R-:W3:Y:S01]  /*0150*/  @!P0 LDG.E.EL R15, desc[UR4][R4.64] ;  /* 0x00000004040f8981 */ /* 0x000ee2000c2e1900 */
[----:B-----5:R-:W-:-:S04]  /*0160*/  IMAD.WIDE R6, R13, 0x4, R8 ;  /* 0x000000040d067825 */ /* 0x020fc800078e0208 */
[----:B-1----:R-:W-:-:S04]  /*0170*/  IMAD.WIDE R2, R0, 0x4, R2 ;  /* 0x0000000400027825 */ /* 0x002fc800078e0202 */
[----:B0-----:R-:W-:Y:S01]  /*0180*/  IMAD.WIDE R8, R13, 0x4, R10 ;  /* 0x000000040d087825 */ /* 0x001fe200078e020a */
[----:B------:R0:W3:Y:S01]  /*0190*/  @!P0 LDG.E R12, desc[UR4][R2.64] ;  /* 0x00000004020c8981 */ /* 0x0000e2000c1e1900 */
[----:B------:R-:W-:-:S06]  /*01a0*/  CS2R R10, SRZ ;  /* 0x00000000000a7805 */ /* 0x000fcc000001ff00 */
[----:B------:R-:W4:Y:S04]  /*01b0*/  @!P0 LDG.E.EL R10, desc[UR4][R6.64] ;  /* 0x00000004060a8981 */ /* 0x000f28000c2e1900 */
[----:B------:R-:W4:Y:S01]  /*01c0*/  @!P0 LDG.E.EL R11, desc[UR4][R8.64] ;  /* 0x00000004080b8981 */ /* 0x000f22000c2e1900 */
[----:B0-----:R-:W-:Y:S01]  /*01d0*/  MOV R2, 0x3e800000 ;  /* 0x3e80000000027802 */ /* 0x001fe20000000f00 */
[----:B--2---:R-:W-:-:S04]  /*01e0*/  FADD R14, R14, 9.9999997473787516356e-06 ;  /* 0x3727c5ac0e0e7421 */ /* 0x004fc80000000000 */
[----:B------:R-:W0:Y:S02]  /*01f0*/  MUFU.SQRT R13, R14 ;  /* 0x0000000e000d7308 */ /* 0x000e240000002000 */
[C---:B0-----:R-:W-:Y:S02]  /*0200*/  FSETP.GT.AND P1, PT, R13.reuse, 8.50705917302346158658e+37, PT ;  /* 0x7e8000000d00780b */ /* 0x041fe40003f24000 */
[----:B------:R-:W-:-:S11]  /*0210*/  FSETP.GEU.AND P2, PT, R13, 1.175494350822287508e-38, PT ;  /* 0x008000000d00780b */ /* 0x000fd60003f4e000 */
[----:B------:R-:W-:-:S04]  /*0220*/  @P1 FMUL R13, R13, 0.25 ;  /* 0x3e8000000d0d1820 */ /* 0x000fc80000400000 */
[----:B------:R-:W-:-:S06]  /*0230*/  @!P2 FMUL R13, R13, 16777216 ;  /* 0x4b8000000d0da820 */ /* 0x000fcc0000400000 */
[----:B------:R-:W0:Y:S01]  /*0240*/  MUFU.RCP R13, R13 ;  /* 0x0000000d000d7308 */ /* 0x000e220000001000 */
[----:B------:R-:W-:Y:S01]  /*0250*/  FSEL R2, R2, 1, P1 ;  /* 0x3f80000002027808 */ /* 0x000fe20000800000 */
[----:B---3--:R-:W-:-:S04]  /*0260*/  FADD R12, -R15, R12 ;  /* 0x0000000c0f0c7221 */ /* 0x008fc80000000100 */
[----:B------:R-:W-:-:S04]  /*0270*/  @!P2 FMUL R2, R2, 16777216 ;  /* 0x4b8000000202a820 */ /* 0x000fc80000400000 */
[----:B0-----:R-:W-:-:S04]  /*0280*/  FMUL R3, R13, R2 ;  /* 0x000000020d037220 */ /* 0x001fc80000400000 */
[----:B------:R-:W-:Y:S02]  /*0290*/  FMUL R12, R12, R3 ;  /* 0x000000030c0c7220 */ /* 0x000fe40000400000 */
[----:B------:R-:W0:Y:S02]  /*02a0*/  LDC.64 R2, c[0x0][0x238] ;  /* 0x00008e00ff027b82 */ /* 0x000e240000000a00 */
[----:B----4-:R-:W-:-:S05]  /*02b0*/  FFMA R10, R12, R10, R11 ;  /* 0x0000000a0c0a7223 */ /* 0x010fca000000000b */
[----:B------:R-:W-:-:S04]  /*02c0*/  FSETP.GTU.AND P1, PT, R10, RZ, PT ;  /* 0x000000ff0a00720b */ /* 0x000fc80003f2c000 */
[----:B------:R-:W-:-:S04]  /*02d0*/  FSEL R5, R10, RZ, P1 ;  /* 0x000000ff0a057208 */ /* 0x000fc80000800000 */
[C---:B------:R-:W-:Y:S02]  /*02e0*/  FSETP.GEU.AND P2, PT, R5.reuse, 6, PT ;  /* 0x40c000000500780b */ /* 0x040fe40003f4e000 */
[----:B------:R-:W-:Y:S01]  /*02f0*/  FSETP.NAN.AND P1, PT, R5, R5, PT ;  /* 0x000000050500720b */ /* 0x000fe20003f28000 */
[----:B0-----:R-:W-:-:S10]  /*0300*/  IMAD.WIDE R2, R0, 0x4, R2 ;  /* 0x0000000400027825 */ /* 0x001fd400078e0202 */
[----:B------:R-:W-:Y:S01]  /*0310*/  @P2 SEL R5, R5, 0x40c00000, P1 ;  /* 0x40c0000005052807 */ /* 0x000fe20000800000 */
[----:B------:R-:W-:Y:S06]  /*0320*/  @P0 EXIT ;  /* 0x000000000000094d */ /* 0x000fec0003800000 */
[----:B------:R-:W-:Y:S01]  /*0330*/  STG.E desc[UR4][R2.64], R5 ;  /* 0x0000000502007986 */ /* 0x000fe2000c101904 */
[----:B------:R-:W-:Y:S05]  /*0340*/  EXIT ;  /* 0x000000000000794d */ /* 0x000fea0003800000 */
.L_x_0:
[----:B------:R-:W-:-:S00]  /*0350*/  BRA `(.L_x_0) ;  /* 0xfffffffc00fc7947 */ /* 0x000fc0000383ffff */
[----:B------:R-:W-:-:S00]  /*0360*/  NOP ;  /* 0x0000000000007918 */ /* 0x000fc00000000000 */
        /* <DEDUP_REMOVED lines=9> */
.L_x_1:


//--------------------- .nv.global.init           --------------------------
	.section	.nv.global.init,"aw",@progbits
.nv.global.init:
	.type		_$_str,@object
	.size		_$_str,(_$_str_$_2 - _$_str)
_$_str:
        /*0000*/ 	.byte	0x5f, 0x5f, 0x43, 0x55, 0x44, 0x41, 0x5f, 0x46, 0x54, 0x5a, 0x00
	.type		_$_str_$_2,@object
	.size		_$_str_$_2,(.L_1 - _$_str_$_2)
_$_str_$_2:
        /*000b*/ 	.byte	0x5f, 0x5f, 0x43, 0x55, 0x44, 0x41, 0x5f, 0x50, 0x52, 0x45, 0x43, 0x5f, 0x53, 0x51, 0x52, 0x54
        /*001b*/ 	.byte	0x00
.L_1:


//--------------------- .nv.constant0.triton_poi_fused__native_batch_norm_legit_no_training_hardtanh_9 --------------------------
	.section	.nv.constant0.triton_poi_fused__native_batch_norm_legit_no_training_hardtanh_9,"a",@progbits
	.sectionflags	@""
	.align	4
.nv.constant0.triton_poi_fused__native_batch_norm_legit_no_training_hardtanh_9:
	.zero		580
